.version 2.0 
.target sm_20
.global .s32  gresult;
.global .s32  src_c;

// test for bug 1190556 - [GM107] whql compute Memory\Sync test fails at -O1 and -O2
.entry main {
   .reg .s32 a, b, c, d, bb;

   ld.global.s32  b, [gresult];
   ld.global.s32  c, [src_c];
   neg.s32      bb, b;
   mul.hi.s32   a, bb, 45;
   add.s32      d, a, c;
   st.global.s32 [gresult], d;
   
   exit;
}


// ===== COMPILED SASS (sm_100) =====

	.target	sm_100

	.elftype	@"ET_EXEC"


//--------------------- .note.nv.tkinfo           --------------------------
	.section	.note.nv.tkinfo,"",@"SHT_NOTE"
	.sectionflags	@"SHF_NOTE_NV_TKINFO"
	.tkinfo
        /*0018*/ 	.word	0x00000002
        /*0030*/ 	.string	""
        /*0030*/ 	.string	"ptxas"
        /*0030*/ 	.string	"Cuda compilation tools, release 13.0, V13.0.88"
        /*0030*/ 	.string	"Build cuda_13.0.r13.0/compiler.36424714_0"
        /*0030*/ 	.string	"-arch sm_100 "



//--------------------- .note.nv.cuinfo           --------------------------
	.section	.note.nv.cuinfo,"",@"SHT_NOTE"
	.sectionflags	@"SHF_NOTE_NV_CUINFO"
        /*0018*/ 	.short	0x0002
        /*001a*/ 	.short	0x0014
        /*001c*/ 	.short	0x0082
	.zero		2


//--------------------- .nv.info                  --------------------------
	.section	.nv.info,"",@"SHT_CUDA_INFO"
	.align	4


	//----- nvinfo : EIATTR_REGCOUNT
	.align		4
        /*0000*/ 	.byte	0x04, 0x2f
        /*0002*/ 	.short	(.L_3 - .L_2)
	.align		4
.L_2:
        /*0004*/ 	.word	index@(main)
        /*0008*/ 	.word	0x0000000a


	//----- nvinfo : EIATTR_FRAME_SIZE
	.align		4
.L_3:
        /*000c*/ 	.byte	0x04, 0x11
        /*000e*/ 	.short	(.L_5 - .L_4)
	.align		4
.L_4:
        /*0010*/ 	.word	index@(main)
        /*0014*/ 	.word	0x00000000


	//----- nvinfo : EIATTR_MIN_STACK_SIZE
	.align		4
.L_5:
        /*0018*/ 	.byte	0x04, 0x12
        /*001a*/ 	.short	(.L_7 - .L_6)
	.align		4
.L_6:
        /*001c*/ 	.word	index@(main)
        /*0020*/ 	.word	0x00000000
.L_7:


//--------------------- .nv.compat                --------------------------
	.section	.nv.compat,"",@"SHT_CUDA_COMPAT_INFO"
	.align	4
        /*0000*/ 	.byte	0x02, 0x09, 0x00, 0x00, 0x02, 0x02, 0x01, 0x00, 0x02, 0x05, 0x05, 0x00, 0x03, 0x07, 0x01, 0x01
        /*0010*/ 	.byte	0x02, 0x03, 0x00, 0x00, 0x02, 0x06, 0x01, 0x00, 0x04, 0x0b, 0x08, 0x00, 0x09, 0x00, 0x00, 0x00
        /*0020*/ 	.byte	0x00, 0x00, 0x00, 0x00


//--------------------- .nv.info.main             --------------------------
	.section	.nv.info.main,"",@"SHT_CUDA_INFO"
	.sectionflags	@""
	.align	4


	//----- nvinfo : EIATTR_CUDA_API_VERSION
	.align		4
        /*0000*/ 	.byte	0x04, 0x37
        /*0002*/ 	.short	(.L_9 - .L_8)
.L_8:
        /*0004*/ 	.word	0x00000082


	//----- nvinfo : EIATTR_SPARSE_MMA_MASK
	.align		4
.L_9:
        /*0008*/ 	.byte	0x03, 0x50
        /*000a*/ 	.short	0x0000


	//----- nvinfo : EIATTR_MAXREG_COUNT
	.align		4
        /*000c*/ 	.byte	0x03, 0x1b
        /*000e*/ 	.short	0x00ff


	//----- nvinfo : EIATTR_MERCURY_ISA_VERSION
	.align		4
        /*0010*/ 	.byte	0x03, 0x5f
        /*0012*/ 	.short	0x0101


	//----- nvinfo : EIATTR_VRC_CTA_INIT_COUNT
	.align		4
        /*0014*/ 	.byte	0x02, 0x4a
	.zero		1
	.zero		1


	//----- nvinfo : EIATTR_EXIT_INSTR_OFFSETS
	.align		4
        /*0018*/ 	.byte	0x04, 0x1c
        /*001a*/ 	.short	(.L_11 - .L_10)


	//   ....[0]....
.L_10:
        /*001c*/ 	.word	0x000000a0


	//----- nvinfo : EIATTR_SW_WAR
	.align		4
.L_11:
        /*0020*/ 	.byte	0x04, 0x36
        /*0022*/ 	.short	(.L_13 - .L_12)
.L_12:
        /*0024*/ 	.word	0x00000008
.L_13:


//--------------------- .nv.callgraph             --------------------------
	.section	.nv.callgraph,"",@"SHT_CUDA_CALLGRAPH"
	.align	4
	.sectionentsize	8
	.align		4
        /*0000*/ 	.word	0x00000000
	.align		4
        /*0004*/ 	.word	0xffffffff
	.align		4
        /*0008*/ 	.word	0x00000000
	.align		4
        /*000c*/ 	.word	0xfffffffe
	.align		4
        /*0010*/ 	.word	0x00000000
	.align		4
        /*0014*/ 	.word	0xfffffffd
	.align		4
        /*0018*/ 	.word	0x00000000
	.align		4
        /*001c*/ 	.word	0xfffffffc


//--------------------- .nv.constant4             --------------------------
	.section	.nv.constant4,"a",@progbits
	.align	8
	.align		8
.nv.constant4:
        /*0000*/ 	.dword	gresult
	.align		8
        /*0008*/ 	.dword	src_c


//--------------------- .text.main                --------------------------
	.section	.text.main,"ax",@progbits
	.align	128
.text.main:
        .type           main,@function
        .size           main,(.L_x_1 - main)
        .other          main,@"STO_CUDA_ENTRY STV_DEFAULT"
main:
[----:B------:R-:W-:Y:S08]  /*0000*/  LDC R1, c[0x0][0x37c] ;  /* 0x0000df00ff017b82 */ /* 0x000ff00000000800 */
[----:B------:R-:W0:Y:S01]  /*0010*/  LDC.64 R2, c[0x4][RZ] ;  /* 0x01000000ff027b82 */ /* 0x000e220000000a00 */
[----:B------:R-:W0:Y:S07]  /*0020*/  LDCU.64 UR4, c[0x0][0x358] ;  /* 0x00006b00ff0477ac */ /* 0x000e2e0008000a00 */
[----:B------:R-:W1:Y:S01]  /*0030*/  LDC.64 R4, c[0x4][0x8] ;  /* 0x01000200ff047b82 */ /* 0x000e620000000a00 */
[----:B0-----:R-:W2:Y:S04]  /*0040*/  LDG.E R0, desc[UR4][R2.64] ;  /* 0x0000000402007981 */ /* 0x001ea8000c1e1900 */
[----:B-1----:R0:W3:Y:S02]  /*0050*/  LDG.E R5, desc[UR4][R4.64] ;  /* 0x0000000404057981 */ /* 0x0020e4000c1e1900 */
[----:B0-----:R-:W-:Y:S01]  /*0060*/  HFMA2 R4, -RZ, RZ, 0, 0 ;  /* 0x00000000ff047431 */ /* 0x001fe200000001ff */
[----:B--2---:R-:W-:-:S05]  /*0070*/  IADD3 R7, PT, PT, -R0, RZ, RZ ;  /* 0x000000ff00077210 */ /* 0x004fca0007ffe1ff */
[----:B---3--:R-:W-:-:S05]  /*0080*/  IMAD.HI R7, R7, 0x2d, R4 ;  /* 0x0000002d07077827 */ /* 0x008fca00078e0204 */
[----:B------:R-:W-:Y:S01]  /*0090*/  STG.E desc[UR4][R2.64], R7 ;  /* 0x0000000702007986 */ /* 0x000fe2000c101904 */
[----:B------:R-:W-:Y:S05]  /*00a0*/  EXIT ;  /* 0x000000000000794d */ /* 0x000fea0003800000 */
.L_x_0:
[----:B------:R-:W-:-:S00]  /*00b0*/  BRA `(.L_x_0) ;  /* 0xfffffffc00fc7947 */ /* 0x000fc0000383ffff */
[----:B------:R-:W-:-:S00]  /*00c0*/  NOP ;  /* 0x0000000000007918 */ /* 0x000fc00000000000 */
        /* <DEDUP_REMOVED lines=11> */
.L_x_1:


//--------------------- .nv.shared.reserved.0     --------------------------
	.section	.nv.shared.reserved.0,"aw",@nobits
	.weak		__nv_reservedSMEM_offset_0_alias
	.size		__nv_reservedSMEM_offset_0_alias, 0, 64
	.other		__nv_reservedSMEM_offset_0_alias,@"STO_CUDA_RESERVED_SHARED STV_DEFAULT"
__nv_reservedSMEM_offset_0_alias:
	.zero		0
	.zero		64


//--------------------- .nv.global                --------------------------
	.section	.nv.global,"aw",@nobits
	.align	4
.nv.global:
	.type		gresult,@object
	.size		gresult,(src_c - gresult)
gresult:
	.zero		4
	.type		src_c,@object
	.size		src_c,(.L_1 - src_c)
src_c:
	.zero		4
.L_1:


//--------------------- .nv.constant0.main        --------------------------
	.section	.nv.constant0.main,"a",@progbits
	.sectionflags	@""
	.align	4
.nv.constant0.main:
	.zero		896


//--------------------- SYMBOLS --------------------------

	.type		.nv.reservedSmem.offset0,@object
	.size		.nv.reservedSmem.offset0,0x4
